	.headerflags	@"EF_CUDA_TEXMODE_UNIFIED EF_CUDA_64BIT_ADDRESS EF_CUDA_ACCELERATORS EF_CUDA_SM90 EF_CUDA_VIRTUAL_SM(EF_CUDA_SM90)"
	.elftype	@"ET_EXEC"


//--------------------- .nv.info                  --------------------------
	.section	.nv.info,"",@"SHT_CUDA_INFO"
	.align	4


	//----- nvinfo : EIATTR_REGCOUNT
	.align		4
        /*0000*/ 	.byte	0x04, 0x2f
        /*0002*/ 	.short	(.L_3 - .L_2)
	.align		4
.L_2:
        /*0004*/ 	.word	index@(triton_poi_fused__native_batch_norm_legit_no_training__unsafe_index_add_mul_relu_sub_40)
        /*0008*/ 	.word	0x0000001d


	//----- nvinfo : EIATTR_MIN_STACK_SIZE
	.align		4
.L_3:
        /*000c*/ 	.byte	0x04, 0x12
        /*000e*/ 	.short	(.L_5 - .L_4)
	.align		4
.L_4:
        /*0010*/ 	.word	index@(triton_poi_fused__native_batch_norm_legit_no_training__unsafe_index_add_mul_relu_sub_40)
        /*0014*/ 	.word	0x00000000


	//----- nvinfo : EIATTR_FRAME_SIZE
	.align		4
.L_5:
        /*0018*/ 	.byte	0x04, 0x11
        /*001a*/ 	.short	(.L_7 - .L_6)
	.align		4
.L_6:
        /*001c*/ 	.word	index@(triton_poi_fused__native_batch_norm_legit_no_training__unsafe_index_add_mul_relu_sub_40)
        /*0020*/ 	.word	0x00000000


	//----- nvinfo : EIATTR_MIN_STACK_SIZE
	.align		4
.L_7:
        /*0024*/ 	.byte	0x04, 0x12
        /*0026*/ 	.short	(.L_9 - .L_8)
	.align		4
.L_8:
        /*0028*/ 	.word	index@(triton_poi_fused__native_batch_norm_legit_no_training__unsafe_index_add_mul_relu_sub_40)
        /*002c*/ 	.word	0x00000000
.L_9:


//--------------------- .nv.info.triton_poi_fused__native_batch_norm_legit_no_training__unsafe_index_add_mul_relu_sub_40 --------------------------
	.section	.nv.info.triton_poi_fused__native_batch_norm_legit_no_training__unsafe_index_add_mul_relu_sub_40,"",@"SHT_CUDA_INFO"
	.sectionflags	@""
	.align	4


	//----- nvinfo : EIATTR_CUDA_API_VERSION
	.align		4
        /*0000*/ 	.byte	0x04, 0x37
        /*0002*/ 	.short	(.L_11 - .L_10)
.L_10:
        /*0004*/ 	.word	0x0000007c


	//----- nvinfo : EIATTR_KPARAM_INFO
	.align		4
.L_11:
        /*0008*/ 	.byte	0x04, 0x17
        /*000a*/ 	.short	(.L_13 - .L_12)
.L_12:
        /*000c*/ 	.word	0x00000000
        /*0010*/ 	.short	0x000e
        /*0012*/ 	.short	0x006c
        /*0014*/ 	.byte	0x00, 0xf0, 0x11, 0x00


	//----- nvinfo : EIATTR_KPARAM_INFO
	.align		4
.L_13:
        /*0018*/ 	.byte	0x04, 0x17
        /*001a*/ 	.short	(.L_15 - .L_14)
.L_14:
        /*001c*/ 	.word	0x00000000
        /*0020*/ 	.short	0x000d
        /*0022*/ 	.short	0x0068
        /*0024*/ 	.byte	0x00, 0xf0, 0x11, 0x00


	//----- nvinfo : EIATTR_KPARAM_INFO
	.align		4
.L_15:
        /*0028*/ 	.byte	0x04, 0x17
        /*002a*/ 	.short	(.L_17 - .L_16)
.L_16:
        /*002c*/ 	.word	0x00000000
        /*0030*/ 	.short	0x000c
        /*0032*/ 	.short	0x0060
        /*0034*/ 	.byte	0x00, 0xf4, 0x21, 0x00


	//----- nvinfo : EIATTR_KPARAM_INFO
	.align		4
.L_17:
        /*0038*/ 	.byte	0x04, 0x17
        /*003a*/ 	.short	(.L_19 - .L_18)
.L_18:
        /*003c*/ 	.word	0x00000000
        /*0040*/ 	.short	0x000b
        /*0042*/ 	.short	0x0058
        /*0044*/ 	.byte	0x00, 0xf4, 0x21, 0x00


	//----- nvinfo : EIATTR_KPARAM_INFO
	.align		4
.L_19:
        /*0048*/ 	.byte	0x04, 0x17
        /*004a*/ 	.short	(.L_21 - .L_20)
.L_20:
        /*004c*/ 	.word	0x00000000
        /*0050*/ 	.short	0x000a
        /*0052*/ 	.short	0x0050
        /*0054*/ 	.byte	0x00, 0xf4, 0x21, 0x00


	//----- nvinfo : EIATTR_KPARAM_INFO
	.align		4
.L_21:
        /*0058*/ 	.byte	0x04, 0x17
        /*005a*/ 	.short	(.L_23 - .L_22)
.L_22:
        /*005c*/ 	.word	0x00000000
        /*0060*/ 	.short	0x0009
        /*0062*/ 	.short	0x0048
        /*0064*/ 	.byte	0x00, 0xf4, 0x21, 0x00


	//----- nvinfo : EIATTR_KPARAM_INFO
	.align		4
.L_23:
        /*0068*/ 	.byte	0x04, 0x17
        /*006a*/ 	.short	(.L_25 - .L_24)
.L_24:
        /*006c*/ 	.word	0x00000000
        /*0070*/ 	.short	0x0008
        /*0072*/ 	.short	0x0040
        /*0074*/ 	.byte	0x00, 0xf4, 0x21, 0x00


	//----- nvinfo : EIATTR_KPARAM_INFO
	.align		4
.L_25:
        /*0078*/ 	.byte	0x04, 0x17
        /*007a*/ 	.short	(.L_27 - .L_26)
.L_26:
        /*007c*/ 	.word	0x00000000
        /*0080*/ 	.short	0x0007
        /*0082*/ 	.short	0x0038
        /*0084*/ 	.byte	0x00, 0xf4, 0x21, 0x00


	//----- nvinfo : EIATTR_KPARAM_INFO
	.align		4
.L_27:
        /*0088*/ 	.byte	0x04, 0x17
        /*008a*/ 	.short	(.L_29 - .L_28)
.L_28:
        /*008c*/ 	.word	0x00000000
        /*0090*/ 	.short	0x0006
        /*0092*/ 	.short	0x0030
        /*0094*/ 	.byte	0x00, 0xf4, 0x21, 0x00


	//----- nvinfo : EIATTR_KPARAM_INFO
	.align		4
.L_29:
        /*0098*/ 	.byte	0x04, 0x17
        /*009a*/ 	.short	(.L_31 - .L_30)
.L_30:
        /*009c*/ 	.word	0x00000000
        /*00a0*/ 	.short	0x0005
        /*00a2*/ 	.short	0x0028
        /*00a4*/ 	.byte	0x00, 0xf4, 0x21, 0x00


	//----- nvinfo : EIATTR_KPARAM_INFO
	.align		4
.L_31:
        /*00a8*/ 	.byte	0x04, 0x17
        /*00aa*/ 	.short	(.L_33 - .L_32)
.L_32:
        /*00ac*/ 	.word	0x00000000
        /*00b0*/ 	.short	0x0004
        /*00b2*/ 	.short	0x0020
        /*00b4*/ 	.byte	0x00, 0xf4, 0x21, 0x00


	//----- nvinfo : EIATTR_KPARAM_INFO
	.align		4
.L_33:
        /*00b8*/ 	.byte	0x04, 0x17
        /*00ba*/ 	.short	(.L_35 - .L_34)
.L_34:
        /*00bc*/ 	.word	0x00000000
        /*00c0*/ 	.short	0x0003
        /*00c2*/ 	.short	0x0018
        /*00c4*/ 	.byte	0x00, 0xf4, 0x21, 0x00


	//----- nvinfo : EIATTR_KPARAM_INFO
	.align		4
.L_35:
        /*00c8*/ 	.byte	0x04, 0x17
        /*00ca*/ 	.short	(.L_37 - .L_36)
.L_36:
        /*00cc*/ 	.word	0x00000000
        /*00d0*/ 	.short	0x0002
        /*00d2*/ 	.short	0x0010
        /*00d4*/ 	.byte	0x00, 0xf4, 0x21, 0x00


	//----- nvinfo : EIATTR_KPARAM_INFO
	.align		4
.L_37:
        /*00d8*/ 	.byte	0x04, 0x17
        /*00da*/ 	.short	(.L_39 - .L_38)
.L_38:
        /*00dc*/ 	.word	0x00000000
        /*00e0*/ 	.short	0x0001
        /*00e2*/ 	.short	0x0008
        /*00e4*/ 	.byte	0x00, 0xf4, 0x21, 0x00


	//----- nvinfo : EIATTR_KPARAM_INFO
	.align		4
.L_39:
        /*00e8*/ 	.byte	0x04, 0x17
        /*00ea*/ 	.short	(.L_41 - .L_40)
.L_40:
        /*00ec*/ 	.word	0x00000000
        /*00f0*/ 	.short	0x0000
        /*00f2*/ 	.short	0x0000
        /*00f4*/ 	.byte	0x00, 0xf4, 0x21, 0x00


	//----- nvinfo : EIATTR_SPARSE_MMA_MASK
	.align		4
.L_41:
        /*00f8*/ 	.byte	0x03, 0x50
        /*00fa*/ 	.short	0x0000


	//----- nvinfo : EIATTR_MAXREG_COUNT
	.align		4
        /*00fc*/ 	.byte	0x03, 0x1b
        /*00fe*/ 	.short	0x00ff


	//----- nvinfo : EIATTR_EXIT_INSTR_OFFSETS
	.align		4
        /*0100*/ 	.byte	0x04, 0x1c
        /*0102*/ 	.short	(.L_43 - .L_42)


	//   ....[0]....
.L_42:
        /*0104*/ 	.word	0x00000630


	//   ....[1]....
        /*0108*/ 	.word	0x00000690


	//----- nvinfo : EIATTR_REQNTID
	.align		4
.L_43:
        /*010c*/ 	.byte	0x04, 0x10
        /*010e*/ 	.short	(.L_45 - .L_44)
.L_44:
        /*0110*/ 	.word	0x00000020
        /*0114*/ 	.word	0x00000001
        /*0118*/ 	.word	0x00000001


	//----- nvinfo : EIATTR_CBANK_PARAM_SIZE
	.align		4
.L_45:
        /*011c*/ 	.byte	0x03, 0x19
        /*011e*/ 	.short	0x0070


	//----- nvinfo : EIATTR_PARAM_CBANK
	.align		4
        /*0120*/ 	.byte	0x04, 0x0a
        /*0122*/ 	.short	(.L_47 - .L_46)
	.align		4
.L_46:
        /*0124*/ 	.word	index@(.nv.constant0.triton_poi_fused__native_batch_norm_legit_no_training__unsafe_index_add_mul_relu_sub_40)
        /*0128*/ 	.short	0x0210
        /*012a*/ 	.short	0x0070


	//----- nvinfo : EIATTR_SW_WAR
	.align		4
.L_47:
        /*012c*/ 	.byte	0x04, 0x36
        /*012e*/ 	.short	(.L_49 - .L_48)
.L_48:
        /*0130*/ 	.word	0x00000008
.L_49:


//--------------------- .nv.callgraph             --------------------------
	.section	.nv.callgraph,"",@"SHT_CUDA_CALLGRAPH"
	.align	4
	.sectionentsize	8
	.align		4
        /*0000*/ 	.word	0x00000000
	.align		4
        /*0004*/ 	.word	0xffffffff
	.align		4
        /*0008*/ 	.word	0x00000000
	.align		4
        /*000c*/ 	.word	0xfffffffe
	.align		4
        /*0010*/ 	.word	0x00000000
	.align		4
        /*0014*/ 	.word	0xfffffffd
	.align		4
        /*0018*/ 	.word	0x00000000
	.align		4
        /*001c*/ 	.word	0xfffffffc


//--------------------- .nv.constant4             --------------------------
	.section	.nv.constant4,"a",@progbits
	.align	8
	.align		8
.nv.constant4:
        /*0000*/ 	.dword	_$_str
	.align		8
        /*0008*/ 	.dword	_$_str_$_2


//--------------------- .text.triton_poi_fused__native_batch_norm_legit_no_training__unsafe_index_add_mul_relu_sub_40 --------------------------
	.section	.text.triton_poi_fused__native_batch_norm_legit_no_training__unsafe_index_add_mul_relu_sub_40,"ax",@progbits
	.sectionflags	@"SHF_BARRIERS=1"
	.align	128
        .global         triton_poi_fused__native_batch_norm_legit_no_training__unsafe_index_add_mul_relu_sub_40
        .type           triton_poi_fused__native_batch_norm_legit_no_training__unsafe_index_add_mul_relu_sub_40,@function
        .size           triton_poi_fused__native_batch_norm_legit_no_training__unsafe_index_add_mul_relu_sub_40,(.L_x_1 - triton_poi_fused__native_batch_norm_legit_no_training__unsafe_index_add_mul_relu_sub_40)
        .other          triton_poi_fused__native_batch_norm_legit_no_training__unsafe_index_add_mul_relu_sub_40,@"STO_CUDA_ENTRY STV_DEFAULT"
triton_poi_fused__native_batch_norm_legit_no_training__unsafe_index_add_mul_relu_sub_40:
.text.triton_poi_fused__native_batch_norm_legit_no_training__unsafe_index_add_mul_relu_sub_40:
[----:B------:R-:W0:Y:S01]  /*0000*/  LDC R1, c[0x0][0x28] ;  /* 0x00000a00ff017b82 */ /* 0x000e220000000800 */
[----:B------:R-:W1:Y:S07]  /*0010*/  S2R R5, SR_CTAID.Y ;  /* 0x0000000000057919 */ /* 0x000e6e0000002600 */
[----:B------:R-:W2:Y:S01]  /*0020*/  LDC.64 R2, c[0x0][0x250] ;  /* 0x00009400ff027b82 */ /* 0x000ea20000000a00 */
[----:B------:R-:W-:Y:S01]  /*0030*/  IMAD.MOV.U32 R26, RZ, RZ, RZ ;  /* 0x000000ffff1a7224 */ /* 0x000fe200078e00ff */
[----:B------:R-:W-:Y:S01]  /*0040*/  ULDC.64 UR6, c[0x0][0x208] ;  /* 0x0000820000067ab9 */ /* 0x000fe20000000a00 */
[----:B------:R-:W3:Y:S01]  /*0050*/  S2R R0, SR_TID.X ;  /* 0x0000000000007919 */ /* 0x000ee20000002100 */
[----:B------:R-:W4:Y:S04]  /*0060*/  S2R R7, SR_CTAID.X ;  /* 0x0000000000077919 */ /* 0x000f280000002500 */
[----:B------:R-:W5:Y:S08]  /*0070*/  LDC.64 R10, c[0x0][0x240] ;  /* 0x00009000ff0a7b82 */ /* 0x000f700000000a00 */
[----:B------:R-:W4:Y:S08]  /*0080*/  LDC.64 R8, c[0x0][0x228] ;  /* 0x00008a00ff087b82 */ /* 0x000f300000000a00 */
[----:B------:R-:W5:Y:S01]  /*0090*/  LDC.64 R12, c[0x0][0x248] ;  /* 0x00009200ff0c7b82 */ /* 0x000f620000000a00 */
[----:B-1----:R-:W-:-:S07]  /*00a0*/  IMAD.SHL.U32 R5, R5, 0x10, RZ ;  /* 0x0000001005057824 */ /* 0x002fce00078e00ff */
[----:B------:R-:W1:Y:S01]  /*00b0*/  LDC.64 R14, c[0x0][0x258] ;  /* 0x00009600ff0e7b82 */ /* 0x000e620000000a00 */
[----:B---3--:R-:W-:-:S04]  /*00c0*/  LOP3.LUT R21, R5, 0xf, R0, 0xf8, !PT ;  /* 0x0000000f05157812 */ /* 0x008fc800078ef800 */
[----:B------:R-:W-:-:S03]  /*00d0*/  SHF.R.S32.HI R4, RZ, 0x1f, R21 ;  /* 0x0000001fff047819 */ /* 0x000fc60000011415 */
[----:B------:R-:W3:Y:S01]  /*00e0*/  LDC.64 R16, c[0x0][0x260] ;  /* 0x00009800ff107b82 */ /* 0x000ee20000000a00 */
[----:B------:R-:W-:Y:S02]  /*00f0*/  ISETP.GE.AND P2, PT, R21, 0x10, PT ;  /* 0x000000101500780c */ /* 0x000fe40003f46270 */
[----:B------:R-:W-:-:S04]  /*0100*/  LEA.HI R6, R4, R21, RZ, 0x2 ;  /* 0x0000001504067211 */ /* 0x000fc800078f10ff */
[----:B------:R-:W-:-:S05]  /*0110*/  LOP3.LUT R4, R6, 0xfffffffc, RZ, 0xc0, !PT ;  /* 0xfffffffc06047812 */ /* 0x000fca00078ec0ff */
[----:B------:R-:W-:-:S04]  /*0120*/  IMAD.IADD R23, R21, 0x1, -R4 ;  /* 0x0000000115177824 */ /* 0x000fc800078e0a04 */
[----:B--2---:R-:W-:-:S05]  /*0130*/  IMAD.WIDE R2, R23, 0x4, R2 ;  /* 0x0000000417027825 */ /* 0x004fca00078e0202 */
[----:B------:R2:W3:Y:S01]  /*0140*/  @!P2 LDG.E.EL R26, desc[UR6][R2.64] ;  /* 0x00000006021aa981 */ /* 0x0004e2000c2e1900 */
[----:B------:R-:W-:Y:S01]  /*0150*/  SHF.R.U32.HI R4, RZ, 0x4, R0 ;  /* 0x00000004ff047819 */ /* 0x000fe20000011600 */
[----:B------:R-:W-:Y:S01]  /*0160*/  IMAD.SHL.U32 R18, R6, 0x4, RZ ;  /* 0x0000000406127824 */ /* 0x000fe200078e00ff */
[----:B----4-:R-:W-:Y:S01]  /*0170*/  SHF.L.U32 R7, R7, 0x1, RZ ;  /* 0x0000000107077819 */ /* 0x010fe200000006ff */
[----:B0-----:R-:W-:Y:S01]  /*0180*/  IMAD.WIDE R8, R21, 0x4, R8 ;  /* 0x0000000415087825 */ /* 0x001fe200078e0208 */
[----:B------:R-:W-:Y:S02]  /*0190*/  SGXT.U32 R4, R4, 0x1 ;  /* 0x000000010404781a */ /* 0x000fe40000000000 */
[----:B------:R-:W-:Y:S02]  /*01a0*/  CS2R R24, SRZ ;  /* 0x0000000000187805 */ /* 0x000fe4000001ff00 */
[----:B------:R-:W-:Y:S01]  /*01b0*/  LOP3.LUT R19, R18, 0xfffffff0, RZ, 0xc0, !PT ;  /* 0xfffffff012137812 */ /* 0x000fe200078ec0ff */
[----:B-----5:R-:W-:Y:S01]  /*01c0*/  IMAD.WIDE R12, R23, 0x4, R12 ;  /* 0x00000004170c7825 */ /* 0x020fe200078e020c */
[----:B------:R-:W-:Y:S01]  /*01d0*/  LOP3.LUT R6, R7, R4, RZ, 0xfc, !PT ;  /* 0x0000000407067212 */ /* 0x000fe200078efcff */
[----:B--2---:R-:W0:Y:S02]  /*01e0*/  LDC.64 R2, c[0x0][0x238] ;  /* 0x00008e00ff027b82 */ /* 0x004e240000000a00 */
[----:B------:R-:W-:Y:S01]  /*01f0*/  IMAD.MOV.U32 R22, RZ, RZ, RZ ;  /* 0x000000ffff167224 */ /* 0x000fe200078e00ff */
[C---:B------:R-:W-:Y:S01]  /*0200*/  ISETP.GE.AND P1, PT, R6.reuse, 0x4, PT ;  /* 0x000000040600780c */ /* 0x040fe20003f26270 */
[C---:B------:R-:W-:Y:S01]  /*0210*/  IMAD R18, R6.reuse, 0x4, R23 ;  /* 0x0000000406127824 */ /* 0x040fe200078e0217 */
[----:B------:R-:W-:Y:S01]  /*0220*/  LEA.HI R20, R6, R6, RZ, 0x1 ;  /* 0x0000000606147211 */ /* 0x000fe200078f08ff */
[----:B------:R-:W2:Y:S01]  /*0230*/  @!P2 LDG.E.EL R25, desc[UR6][R12.64] ;  /* 0x000000060c19a981 */ /* 0x000ea2000c2e1900 */
[----:B------:R-:W-:-:S02]  /*0240*/  ISETP.LT.AND P0, PT, R21, 0x10, !P1 ;  /* 0x000000101500780c */ /* 0x000fc40004f01270 */
[----:B------:R-:W-:Y:S01]  /*0250*/  IADD3 R19, R18, R19, RZ ;  /* 0x0000001312137210 */ /* 0x000fe20007ffe0ff */
[----:B-1----:R-:W-:Y:S01]  /*0260*/  IMAD.WIDE R14, R23, 0x4, R14 ;  /* 0x00000004170e7825 */ /* 0x002fe200078e020e */
[----:B------:R-:W-:Y:S01]  /*0270*/  LOP3.LUT R21, R20, 0xfffffffe, RZ, 0xc0, !PT ;  /* 0xfffffffe14157812 */ /* 0x000fe200078ec0ff */
[----:B------:R-:W4:Y:S02]  /*0280*/  @!P2 LDG.E.EL R22, desc[UR6][R8.64] ;  /* 0x000000060816a981 */ /* 0x000f24000c2e1900 */
[----:B------:R-:W-:Y:S02]  /*0290*/  IMAD.WIDE R10, R19, 0x4, R10 ;  /* 0x00000004130a7825 */ /* 0x000fe400078e020a */
[----:B------:R-:W1:Y:S02]  /*02a0*/  LDC.64 R18, c[0x0][0x270] ;  /* 0x00009c00ff127b82 */ /* 0x000e640000000a00 */
[----:B------:R-:W-:Y:S01]  /*02b0*/  IMAD.IADD R21, R6, 0x1, -R21 ;  /* 0x0000000106157824 */ /* 0x000fe200078e0a15 */
[----:B------:R-:W-:Y:S01]  /*02c0*/  HFMA2.MMA R6, -RZ, RZ, 0, 0 ;  /* 0x00000000ff067435 */ /* 0x000fe200000001ff */
[----:B------:R5:W2:Y:S01]  /*02d0*/  @P0 LDG.E.EL R24, desc[UR6][R10.64] ;  /* 0x000000060a180981 */ /* 0x000aa2000c2e1900 */
[----:B---3--:R-:W-:-:S04]  /*02e0*/  IMAD.WIDE R16, R23, 0x4, R16 ;  /* 0x0000000417107825 */ /* 0x008fc800078e0210 */
[----:B------:R-:W-:Y:S02]  /*02f0*/  IMAD.MOV.U32 R23, RZ, RZ, RZ ;  /* 0x000000ffff177224 */ /* 0x000fe400078e00ff */
[----:B0-----:R-:W-:Y:S02]  /*0300*/  IMAD.WIDE R2, R21, 0x4, R2 ;  /* 0x0000000415027825 */ /* 0x001fe400078e0202 */
[----:B------:R-:W3:Y:S02]  /*0310*/  @!P2 LDG.E.EL R6, desc[UR6][R14.64] ;  /* 0x000000060e06a981 */ /* 0x000ee4000c2e1900 */
[----:B------:R-:W-:Y:S01]  /*0320*/  IMAD.MOV.U32 R21, RZ, RZ, RZ ;  /* 0x000000ffff157224 */ /* 0x000fe200078e00ff */
[----:B-----5:R-:W-:Y:S01]  /*0330*/  SHF.R.S32.HI R11, RZ, 0x1, R20 ;  /* 0x00000001ff0b7819 */ /* 0x020fe20000011414 */
[----:B------:R-:W3:Y:S01]  /*0340*/  @!P2 LDG.E.EL R23, desc[UR6][R16.64] ;  /* 0x000000061017a981 */ /* 0x000ee2000c2e1900 */
[----:B------:R-:W-:-:S03]  /*0350*/  MOV R10, RZ ;  /* 0x000000ff000a7202 */ /* 0x000fc60000000f00 */
[----:B------:R0:W5:Y:S01]  /*0360*/  @!P1 LDG.E.EL R21, desc[UR6][R2.64] ;  /* 0x0000000602159981 */ /* 0x000162000c2e1900 */
[----:B-1----:R-:W-:-:S05]  /*0370*/  IMAD.WIDE R8, R11, 0x4, R18 ;  /* 0x000000040b087825 */ /* 0x002fca00078e0212 */
[----:B------:R1:W5:Y:S01]  /*0380*/  @!P1 LDG.E.EL R10, desc[UR6][R8.64] ;  /* 0x00000006080a9981 */ /* 0x000362000c2e1900 */
[----:B0-----:R-:W-:Y:S01]  /*0390*/  IMAD.MOV.U32 R2, RZ, RZ, 0x3e800000 ;  /* 0x3e800000ff027424 */ /* 0x001fe200078e00ff */
[----:B------:R-:W0:Y:S01]  /*03a0*/  S2UR UR5, SR_CgaCtaId ;  /* 0x00000000000579c3 */ /* 0x000e220000008800 */
[----:B------:R-:W-:Y:S01]  /*03b0*/  UMOV UR4, 0x400 ;  /* 0x0000040000047882 */ /* 0x000fe20000000000 */
[----:B-1----:R-:W-:-:S05]  /*03c0*/  IMAD.SHL.U32 R9, R0, 0x2, RZ ;  /* 0x0000000200097824 */ /* 0x002fca00078e00ff */
[----:B------:R-:W-:Y:S01]  /*03d0*/  LOP3.LUT R8, R9, 0x1e, RZ, 0xc0, !PT ;  /* 0x0000001e09087812 */ /* 0x000fe200078ec0ff */
[----:B0-----:R-:W-:-:S06]  /*03e0*/  UPRMT UR4, UR5, 0x654, UR4 ;  /* 0x0000065405047896 */ /* 0x001fcc0008000004 */
[----:B------:R-:W-:Y:S02]  /*03f0*/  LEA R8, R8, UR4, 0x1 ;  /* 0x0000000408087c11 */ /* 0x000fe4000f8e08ff */
[----:B------:R-:W-:Y:S01]  /*0400*/  LOP3.LUT R7, R7, 0x1, R0, 0xf8, !PT ;  /* 0x0000000107077812 */ /* 0x000fe200078ef800 */
[----:B------:R-:W-:Y:S01]  /*0410*/  BAR.SYNC.DEFER_BLOCKING 0x0 ;  /* 0x0000000000007b1d */ /* 0x000fe20000010000 */
[----:B------:R-:W-:-:S05]  /*0420*/  FADD R26, R26, 9.9999997473787516356e-06 ;  /* 0x3727c5ac1a1a7421 */ /* 0x000fca0000000000 */
[----:B------:R-:W0:Y:S02]  /*0430*/  MUFU.SQRT R11, R26 ;  /* 0x0000001a000b7308 */ /* 0x000e240000002000 */
[C---:B0-----:R-:W-:Y:S02]  /*0440*/  FSETP.GT.AND P0, PT, R11.reuse, 8.50705917302346158658e+37, PT ;  /* 0x7e8000000b00780b */ /* 0x041fe40003f04000 */
[----:B------:R-:W-:-:S11]  /*0450*/  FSETP.GEU.AND P1, PT, R11, 1.175494350822287508e-38, PT ;  /* 0x008000000b00780b */ /* 0x000fd60003f2e000 */
[----:B------:R-:W-:-:S04]  /*0460*/  @P0 FMUL R11, R11, 0.25 ;  /* 0x3e8000000b0b0820 */ /* 0x000fc80000400000 */
[----:B------:R-:W-:-:S06]  /*0470*/  @!P1 FMUL R11, R11, 16777216 ;  /* 0x4b8000000b0b9820 */ /* 0x000fcc0000400000 */
[----:B------:R-:W0:Y:S01]  /*0480*/  MUFU.RCP R11, R11 ;  /* 0x0000000b000b7308 */ /* 0x000e220000001000 */
[----:B------:R-:W-:Y:S01]  /*0490*/  FSEL R2, R2, 1, P0 ;  /* 0x3f80000002027808 */ /* 0x000fe20000000000 */
[----:B--2---:R-:W-:-:S04]  /*04a0*/  FADD R24, -R25, R24 ;  /* 0x0000001819187221 */ /* 0x004fc80000000100 */
[----:B------:R-:W-:-:S04]  /*04b0*/  @!P1 FMUL R2, R2, 16777216 ;  /* 0x4b80000002029820 */ /* 0x000fc80000400000 */
[----:B0-----:R-:W-:Y:S01]  /*04c0*/  FMUL R3, R11, R2 ;  /* 0x000000020b037220 */ /* 0x001fe20000400000 */
[----:B------:R-:W-:-:S03]  /*04d0*/  SHF.R.U32.HI R2, RZ, 0x1, R0 ;  /* 0x00000001ff027819 */ /* 0x000fc60000011600 */
[----:B------:R-:W-:Y:S01]  /*04e0*/  FMUL R24, R24, R3 ;  /* 0x0000000318187220 */ /* 0x000fe20000400000 */
[--C-:B----4-:R-:W-:Y:S01]  /*04f0*/  FADD R3, R22, -R22.reuse ;  /* 0x8000001616037221 */ /* 0x110fe20000000000 */
[----:B------:R-:W-:Y:S02]  /*0500*/  SGXT.U32 R2, R2, 0x4 ;  /* 0x000000040202781a */ /* 0x000fe40000000000 */
[----:B---3--:R-:W-:Y:S01]  /*0510*/  FFMA R6, R24, R6, R23 ;  /* 0x0000000618067223 */ /* 0x008fe20000000017 */
[----:B-----5:R-:W-:Y:S01]  /*0520*/  FFMA R3, R3, R21, R22 ;  /* 0x0000001503037223 */ /* 0x020fe20000000016 */
[----:B------:R-:W-:Y:S02]  /*0530*/  LOP3.LUT R11, R4, 0x1e, R9, 0xf8, !PT ;  /* 0x0000001e040b7812 */ /* 0x000fe400078ef809 */
[----:B------:R-:W-:Y:S01]  /*0540*/  LOP3.LUT R4, R5, R2, RZ, 0xfc, !PT ;  /* 0x0000000205047212 */ /* 0x000fe200078efcff */
[----:B------:R-:W-:Y:S01]  /*0550*/  FADD R2, R3, -R3 ;  /* 0x8000000303027221 */ /* 0x000fe20000000000 */
[----:B------:R-:W-:-:S03]  /*0560*/  FSETP.GEU.AND P1, PT, R6, RZ, PT ;  /* 0x000000ff0600720b */ /* 0x000fc60003f2e000 */
[----:B------:R-:W-:Y:S01]  /*0570*/  FFMA R3, R2, R10, R3 ;  /* 0x0000000a02037223 */ /* 0x000fe20000000003 */
[----:B------:R-:W-:Y:S02]  /*0580*/  FSEL R6, R6, RZ, P1 ;  /* 0x000000ff06067208 */ /* 0x000fe40000800000 */
[----:B------:R-:W-:-:S03]  /*0590*/  LEA R8, R11, R8, 0x2 ;  /* 0x000000080b087211 */ /* 0x000fc600078e10ff */
[----:B------:R-:W-:-:S05]  /*05a0*/  FADD R3, R6, R3 ;  /* 0x0000000306037221 */ /* 0x000fca0000000000 */
[----:B------:R0:W-:Y:S01]  /*05b0*/  STS [R8], R3 ;  /* 0x0000000308007388 */ /* 0x0001e20000000800 */
[----:B------:R-:W-:Y:S01]  /*05c0*/  BAR.SYNC.DEFER_BLOCKING 0x0 ;  /* 0x0000000000007b1d */ /* 0x000fe20000010000 */
[----:B------:R-:W-:-:S04]  /*05d0*/  ISETP.GE.AND P0, PT, R7, 0x4, PT ;  /* 0x000000040700780c */ /* 0x000fc80003f06270 */
[----:B------:R-:W-:Y:S02]  /*05e0*/  ISETP.LT.AND P0, PT, R4, 0x10, !P0 ;  /* 0x000000100400780c */ /* 0x000fe40004701270 */
[----:B------:R-:W-:Y:S02]  /*05f0*/  LOP3.LUT R9, R9, 0x3c, RZ, 0xc0, !PT ;  /* 0x0000003c09097812 */ /* 0x000fe400078ec0ff */
[----:B------:R-:W-:-:S03]  /*0600*/  LOP3.LUT R0, R0, 0x1f, RZ, 0xc0, !PT ;  /* 0x0000001f00007812 */ /* 0x000fc600078ec0ff */
[----:B------:R-:W-:-:S04]  /*0610*/  VIADD R9, R9, UR4 ;  /* 0x0000000409097c36 */ /* 0x000fc80008000000 */
[----:B------:R-:W-:Y:S02]  /*0620*/  IMAD R0, R0, 0x4, R9 ;  /* 0x0000000400007824 */ /* 0x000fe400078e0209 */
[----:B0-----:R-:W-:Y:S05]  /*0630*/  @!P0 EXIT ;  /* 0x000000000000894d */ /* 0x001fea0003800000 */
[----:B------:R-:W0:Y:S01]  /*0640*/  LDS R5, [R0] ;  /* 0x0000000000057984 */ /* 0x000e220000000800 */
[----:B------:R-:W1:Y:S01]  /*0650*/  LDC.64 R2, c[0x0][0x210] ;  /* 0x00008400ff027b82 */ /* 0x000e620000000a00 */
[----:B------:R-:W-:-:S05]  /*0660*/  LEA R7, R4, R7, 0x2 ;  /* 0x0000000704077211 */ /* 0x000fca00078e10ff */
[----:B-1----:R-:W-:-:S05]  /*0670*/  IMAD.WIDE R2, R7, 0x4, R2 ;  /* 0x0000000407027825 */ /* 0x002fca00078e0202 */
[----:B0-----:R-:W-:Y:S01]  /*0680*/  STG.E desc[UR6][R2.64], R5 ;  /* 0x0000000502007986 */ /* 0x001fe2000c101906 */
[----:B------:R-:W-:Y:S05]  /*0690*/  EXIT ;  /* 0x000000000000794d */ /* 0x000fea0003800000 */
.L_x_0:
[----:B------:R-:W-:-:S00]  /*06a0*/  BRA `(.L_x_0) ;  /* 0xfffffffc00fc7947 */ /* 0x000fc0000383ffff */
[----:B------:R-:W-:-:S00]  /*06b0*/  NOP ;  /* 0x0000000000007918 */ /* 0x000fc00000000000 */
        /* <DEDUP_REMOVED lines=12> */
.L_x_1:


//--------------------- .nv.global.init           --------------------------
	.section	.nv.global.init,"aw",@progbits
.nv.global.init:
	.type		_$_str,@object
	.size		_$_str,(_$_str_$_2 - _$_str)
_$_str:
        /*0000*/ 	.byte	0x5f, 0x5f, 0x43, 0x55, 0x44, 0x41, 0x5f, 0x46, 0x54, 0x5a, 0x00
	.type		_$_str_$_2,@object
	.size		_$_str_$_2,(.L_1 - _$_str_$_2)
_$_str_$_2:
        /*000b*/ 	.byte	0x5f, 0x5f, 0x43, 0x55, 0x44, 0x41, 0x5f, 0x50, 0x52, 0x45, 0x43, 0x5f, 0x53, 0x51, 0x52, 0x54
        /*001b*/ 	.byte	0x00
.L_1:


//--------------------- .nv.shared.triton_poi_fused__native_batch_norm_legit_no_training__unsafe_index_add_mul_relu_sub_40 --------------------------
	.section	.nv.shared.triton_poi_fused__native_batch_norm_legit_no_training__unsafe_index_add_mul_relu_sub_40,"aw",@nobits
	.sectionflags	@""
	.align	16
	.zero		1024


//--------------------- .nv.constant0.triton_poi_fused__native_batch_norm_legit_no_training__unsafe_index_add_mul_relu_sub_40 --------------------------
	.section	.nv.constant0.triton_poi_fused__native_batch_norm_legit_no_training__unsafe_index_add_mul_relu_sub_40,"a",@progbits
	.sectionflags	@""
	.align	4
.nv.constant0.triton_poi_fused__native_batch_norm_legit_no_training__unsafe_index_add_mul_relu_sub_40:
	.zero		640
